//
// Generated by NVIDIA NVVM Compiler
//
// Compiler Build ID: CL-36424714
// Cuda compilation tools, release 13.0, V13.0.88
// Based on NVVM 20.0.0
//

.version 9.0
.target sm_100
.address_size 64

	// .globl	_Z12gpuSumKernelIiLj256ELj4EEvPT_S1_j
// _ZZ12gpuSumKernelIiLj256ELj4EEvPT_S1_jE1s has been demoted
// _ZZ12gpuSumKernelIfLj256ELj4EEvPT_S1_jE1s has been demoted
// _ZZ12gpuSumKernelIcLj256ELj4EEvPT_S1_jE1s has been demoted

.visible .entry _Z12gpuSumKernelIiLj256ELj4EEvPT_S1_j(
	.param .u64 .ptr .align 1 _Z12gpuSumKernelIiLj256ELj4EEvPT_S1_j_param_0,
	.param .u64 .ptr .align 1 _Z12gpuSumKernelIiLj256ELj4EEvPT_S1_j_param_1,
	.param .u32 _Z12gpuSumKernelIiLj256ELj4EEvPT_S1_j_param_2
)
{
	.reg .pred 	%p<14>;
	.reg .b32 	%r<53>;
	.reg .b64 	%rd<15>;
	// demoted variable
	.shared .align 4 .b8 _ZZ12gpuSumKernelIiLj256ELj4EEvPT_S1_jE1s[1024];
	ld.param.u64 	%rd3, [_Z12gpuSumKernelIiLj256ELj4EEvPT_S1_j_param_0];
	ld.param.u64 	%rd2, [_Z12gpuSumKernelIiLj256ELj4EEvPT_S1_j_param_1];
	ld.param.u32 	%r27, [_Z12gpuSumKernelIiLj256ELj4EEvPT_S1_j_param_2];
	cvta.to.global.u64 	%rd1, %rd3;
	mov.u32 	%r1, %tid.x;
	mov.u32 	%r2, %ctaid.x;
	shl.b32 	%r29, %r2, 10;
	or.b32  	%r3, %r29, %r1;
	setp.ge.u32 	%p1, %r3, %r27;
	mov.b32 	%r45, 0;
	@%p1 bra 	$L__BB0_5;
	mul.wide.u32 	%rd4, %r3, 4;
	add.s64 	%rd5, %rd1, %rd4;
	ld.global.u32 	%r45, [%rd5];
	add.s32 	%r5, %r3, 256;
	setp.ge.u32 	%p2, %r5, %r27;
	@%p2 bra 	$L__BB0_5;
	mul.wide.u32 	%rd6, %r5, 4;
	add.s64 	%rd7, %rd1, %rd6;
	ld.global.u32 	%r30, [%rd7];
	add.s32 	%r45, %r30, %r45;
	add.s32 	%r7, %r3, 512;
	setp.ge.u32 	%p3, %r7, %r27;
	@%p3 bra 	$L__BB0_5;
	mul.wide.u32 	%rd8, %r7, 4;
	add.s64 	%rd9, %rd1, %rd8;
	ld.global.u32 	%r31, [%rd9];
	add.s32 	%r45, %r31, %r45;
	add.s32 	%r9, %r3, 768;
	setp.ge.u32 	%p4, %r9, %r27;
	@%p4 bra 	$L__BB0_5;
	mul.wide.u32 	%rd10, %r9, 4;
	add.s64 	%rd11, %rd1, %rd10;
	ld.global.u32 	%r32, [%rd11];
	add.s32 	%r45, %r32, %r45;
$L__BB0_5:
	shl.b32 	%r33, %r1, 2;
	mov.u32 	%r34, _ZZ12gpuSumKernelIiLj256ELj4EEvPT_S1_jE1s;
	add.s32 	%r12, %r34, %r33;
	st.shared.u32 	[%r12], %r45;
	bar.sync 	0;
	setp.gt.u32 	%p5, %r1, 127;
	@%p5 bra 	$L__BB0_7;
	ld.shared.u32 	%r35, [%r12+512];
	add.s32 	%r45, %r35, %r45;
	st.shared.u32 	[%r12], %r45;
$L__BB0_7:
	bar.sync 	0;
	setp.gt.u32 	%p6, %r1, 63;
	@%p6 bra 	$L__BB0_9;
	ld.shared.u32 	%r36, [%r12+256];
	add.s32 	%r45, %r36, %r45;
	st.shared.u32 	[%r12], %r45;
$L__BB0_9:
	bar.sync 	0;
	setp.gt.u32 	%p7, %r1, 31;
	@%p7 bra 	$L__BB0_11;
	ld.shared.u32 	%r37, [%r12+128];
	add.s32 	%r45, %r37, %r45;
	st.shared.u32 	[%r12], %r45;
$L__BB0_11:
	bar.sync 	0;
	setp.gt.u32 	%p8, %r1, 15;
	@%p8 bra 	$L__BB0_13;
	ld.shared.u32 	%r38, [%r12+64];
	add.s32 	%r45, %r38, %r45;
	st.shared.u32 	[%r12], %r45;
$L__BB0_13:
	bar.sync 	0;
	setp.gt.u32 	%p9, %r1, 7;
	@%p9 bra 	$L__BB0_15;
	ld.shared.u32 	%r39, [%r12+32];
	add.s32 	%r45, %r39, %r45;
	st.shared.u32 	[%r12], %r45;
$L__BB0_15:
	bar.sync 	0;
	setp.gt.u32 	%p10, %r1, 3;
	@%p10 bra 	$L__BB0_17;
	ld.shared.u32 	%r40, [%r12+16];
	add.s32 	%r45, %r40, %r45;
	st.shared.u32 	[%r12], %r45;
$L__BB0_17:
	bar.sync 	0;
	setp.gt.u32 	%p11, %r1, 1;
	@%p11 bra 	$L__BB0_19;
	ld.shared.u32 	%r41, [%r12+8];
	add.s32 	%r45, %r41, %r45;
	st.shared.u32 	[%r12], %r45;
$L__BB0_19:
	bar.sync 	0;
	setp.ne.s32 	%p12, %r1, 0;
	@%p12 bra 	$L__BB0_21;
	ld.shared.u32 	%r42, [_ZZ12gpuSumKernelIiLj256ELj4EEvPT_S1_jE1s+4];
	add.s32 	%r43, %r42, %r45;
	st.shared.u32 	[_ZZ12gpuSumKernelIiLj256ELj4EEvPT_S1_jE1s], %r43;
$L__BB0_21:
	setp.ne.s32 	%p13, %r1, 0;
	bar.sync 	0;
	@%p13 bra 	$L__BB0_23;
	ld.shared.u32 	%r44, [_ZZ12gpuSumKernelIiLj256ELj4EEvPT_S1_jE1s];
	cvta.to.global.u64 	%rd12, %rd2;
	mul.wide.u32 	%rd13, %r2, 4;
	add.s64 	%rd14, %rd12, %rd13;
	st.global.u32 	[%rd14], %r44;
$L__BB0_23:
	ret;

}
	// .globl	_Z12gpuSumKernelIfLj256ELj4EEvPT_S1_j
.visible .entry _Z12gpuSumKernelIfLj256ELj4EEvPT_S1_j(
	.param .u64 .ptr .align 1 _Z12gpuSumKernelIfLj256ELj4EEvPT_S1_j_param_0,
	.param .u64 .ptr .align 1 _Z12gpuSumKernelIfLj256ELj4EEvPT_S1_j_param_1,
	.param .u32 _Z12gpuSumKernelIfLj256ELj4EEvPT_S1_j_param_2
)
{
	.reg .pred 	%p<14>;
	.reg .b32 	%r<12>;
	.reg .b32 	%f<43>;
	.reg .b64 	%rd<15>;
	// demoted variable
	.shared .align 4 .b8 _ZZ12gpuSumKernelIfLj256ELj4EEvPT_S1_jE1s[1024];
	ld.param.u64 	%rd3, [_Z12gpuSumKernelIfLj256ELj4EEvPT_S1_j_param_0];
	ld.param.u64 	%rd2, [_Z12gpuSumKernelIfLj256ELj4EEvPT_S1_j_param_1];
	ld.param.u32 	%r8, [_Z12gpuSumKernelIfLj256ELj4EEvPT_S1_j_param_2];
	cvta.to.global.u64 	%rd1, %rd3;
	mov.u32 	%r1, %tid.x;
	mov.u32 	%r2, %ctaid.x;
	shl.b32 	%r9, %r2, 10;
	or.b32  	%r3, %r9, %r1;
	setp.ge.u32 	%p1, %r3, %r8;
	mov.f32 	%f35, 0f00000000;
	@%p1 bra 	$L__BB1_5;
	mul.wide.u32 	%rd4, %r3, 4;
	add.s64 	%rd5, %rd1, %rd4;
	ld.global.f32 	%f21, [%rd5];
	add.f32 	%f35, %f21, 0f00000000;
	add.s32 	%r4, %r3, 256;
	setp.ge.u32 	%p2, %r4, %r8;
	@%p2 bra 	$L__BB1_5;
	mul.wide.u32 	%rd6, %r4, 4;
	add.s64 	%rd7, %rd1, %rd6;
	ld.global.f32 	%f22, [%rd7];
	add.f32 	%f35, %f35, %f22;
	add.s32 	%r5, %r3, 512;
	setp.ge.u32 	%p3, %r5, %r8;
	@%p3 bra 	$L__BB1_5;
	mul.wide.u32 	%rd8, %r5, 4;
	add.s64 	%rd9, %rd1, %rd8;
	ld.global.f32 	%f23, [%rd9];
	add.f32 	%f35, %f35, %f23;
	add.s32 	%r6, %r3, 768;
	setp.ge.u32 	%p4, %r6, %r8;
	@%p4 bra 	$L__BB1_5;
	mul.wide.u32 	%rd10, %r6, 4;
	add.s64 	%rd11, %rd1, %rd10;
	ld.global.f32 	%f24, [%rd11];
	add.f32 	%f35, %f35, %f24;
$L__BB1_5:
	shl.b32 	%r10, %r1, 2;
	mov.u32 	%r11, _ZZ12gpuSumKernelIfLj256ELj4EEvPT_S1_jE1s;
	add.s32 	%r7, %r11, %r10;
	st.shared.f32 	[%r7], %f35;
	bar.sync 	0;
	setp.gt.u32 	%p5, %r1, 127;
	@%p5 bra 	$L__BB1_7;
	ld.shared.f32 	%f25, [%r7+512];
	add.f32 	%f35, %f35, %f25;
	st.shared.f32 	[%r7], %f35;
$L__BB1_7:
	bar.sync 	0;
	setp.gt.u32 	%p6, %r1, 63;
	@%p6 bra 	$L__BB1_9;
	ld.shared.f32 	%f26, [%r7+256];
	add.f32 	%f35, %f35, %f26;
	st.shared.f32 	[%r7], %f35;
$L__BB1_9:
	bar.sync 	0;
	setp.gt.u32 	%p7, %r1, 31;
	@%p7 bra 	$L__BB1_11;
	ld.shared.f32 	%f27, [%r7+128];
	add.f32 	%f35, %f35, %f27;
	st.shared.f32 	[%r7], %f35;
$L__BB1_11:
	bar.sync 	0;
	setp.gt.u32 	%p8, %r1, 15;
	@%p8 bra 	$L__BB1_13;
	ld.shared.f32 	%f28, [%r7+64];
	add.f32 	%f35, %f35, %f28;
	st.shared.f32 	[%r7], %f35;
$L__BB1_13:
	bar.sync 	0;
	setp.gt.u32 	%p9, %r1, 7;
	@%p9 bra 	$L__BB1_15;
	ld.shared.f32 	%f29, [%r7+32];
	add.f32 	%f35, %f35, %f29;
	st.shared.f32 	[%r7], %f35;
$L__BB1_15:
	bar.sync 	0;
	setp.gt.u32 	%p10, %r1, 3;
	@%p10 bra 	$L__BB1_17;
	ld.shared.f32 	%f30, [%r7+16];
	add.f32 	%f35, %f35, %f30;
	st.shared.f32 	[%r7], %f35;
$L__BB1_17:
	bar.sync 	0;
	setp.gt.u32 	%p11, %r1, 1;
	@%p11 bra 	$L__BB1_19;
	ld.shared.f32 	%f31, [%r7+8];
	add.f32 	%f35, %f35, %f31;
	st.shared.f32 	[%r7], %f35;
$L__BB1_19:
	bar.sync 	0;
	setp.ne.s32 	%p12, %r1, 0;
	@%p12 bra 	$L__BB1_21;
	ld.shared.f32 	%f32, [_ZZ12gpuSumKernelIfLj256ELj4EEvPT_S1_jE1s+4];
	add.f32 	%f33, %f35, %f32;
	st.shared.f32 	[_ZZ12gpuSumKernelIfLj256ELj4EEvPT_S1_jE1s], %f33;
$L__BB1_21:
	setp.ne.s32 	%p13, %r1, 0;
	bar.sync 	0;
	@%p13 bra 	$L__BB1_23;
	ld.shared.f32 	%f34, [_ZZ12gpuSumKernelIfLj256ELj4EEvPT_S1_jE1s];
	cvta.to.global.u64 	%rd12, %rd2;
	mul.wide.u32 	%rd13, %r2, 4;
	add.s64 	%rd14, %rd12, %rd13;
	st.global.f32 	[%rd14], %f34;
$L__BB1_23:
	ret;

}
	// .globl	_Z12gpuSumKernelIcLj256ELj4EEvPT_S1_j
.visible .entry _Z12gpuSumKernelIcLj256ELj4EEvPT_S1_j(
	.param .u64 .ptr .align 1 _Z12gpuSumKernelIcLj256ELj4EEvPT_S1_j_param_0,
	.param .u64 .ptr .align 1 _Z12gpuSumKernelIcLj256ELj4EEvPT_S1_j_param_1,
	.param .u32 _Z12gpuSumKernelIcLj256ELj4EEvPT_S1_j_param_2
)
{
	.reg .pred 	%p<14>;
	.reg .b16 	%rs<42>;
	.reg .b32 	%r<11>;
	.reg .b64 	%rd<15>;
	// demoted variable
	.shared .align 1 .b8 _ZZ12gpuSumKernelIcLj256ELj4EEvPT_S1_jE1s[256];
	ld.param.u64 	%rd3, [_Z12gpuSumKernelIcLj256ELj4EEvPT_S1_j_param_0];
	ld.param.u64 	%rd2, [_Z12gpuSumKernelIcLj256ELj4EEvPT_S1_j_param_1];
	ld.param.u32 	%r8, [_Z12gpuSumKernelIcLj256ELj4EEvPT_S1_j_param_2];
	cvta.to.global.u64 	%rd1, %rd3;
	mov.u32 	%r1, %tid.x;
	mov.u32 	%r2, %ctaid.x;
	shl.b32 	%r9, %r2, 10;
	or.b32  	%r3, %r9, %r1;
	setp.ge.u32 	%p1, %r3, %r8;
	mov.b16 	%rs34, 0;
	@%p1 bra 	$L__BB2_5;
	cvt.u64.u32 	%rd4, %r3;
	add.s64 	%rd5, %rd1, %rd4;
	ld.global.u8 	%rs34, [%rd5];
	add.s32 	%r4, %r3, 256;
	setp.ge.u32 	%p2, %r4, %r8;
	@%p2 bra 	$L__BB2_5;
	cvt.u64.u32 	%rd6, %r4;
	add.s64 	%rd7, %rd1, %rd6;
	ld.global.u8 	%rs21, [%rd7];
	add.s16 	%rs34, %rs21, %rs34;
	add.s32 	%r5, %r3, 512;
	setp.ge.u32 	%p3, %r5, %r8;
	@%p3 bra 	$L__BB2_5;
	cvt.u64.u32 	%rd8, %r5;
	add.s64 	%rd9, %rd1, %rd8;
	ld.global.u8 	%rs22, [%rd9];
	add.s16 	%rs34, %rs22, %rs34;
	add.s32 	%r6, %r3, 768;
	setp.ge.u32 	%p4, %r6, %r8;
	@%p4 bra 	$L__BB2_5;
	cvt.u64.u32 	%rd10, %r6;
	add.s64 	%rd11, %rd1, %rd10;
	ld.global.u8 	%rs23, [%rd11];
	add.s16 	%rs34, %rs23, %rs34;
$L__BB2_5:
	mov.u32 	%r10, _ZZ12gpuSumKernelIcLj256ELj4EEvPT_S1_jE1s;
	add.s32 	%r7, %r10, %r1;
	st.shared.u8 	[%r7], %rs34;
	bar.sync 	0;
	setp.gt.u32 	%p5, %r1, 127;
	@%p5 bra 	$L__BB2_7;
	ld.shared.u8 	%rs24, [%r7+128];
	add.s16 	%rs34, %rs24, %rs34;
	st.shared.u8 	[%r7], %rs34;
$L__BB2_7:
	bar.sync 	0;
	setp.gt.u32 	%p6, %r1, 63;
	@%p6 bra 	$L__BB2_9;
	ld.shared.u8 	%rs25, [%r7+64];
	add.s16 	%rs34, %rs25, %rs34;
	st.shared.u8 	[%r7], %rs34;
$L__BB2_9:
	bar.sync 	0;
	setp.gt.u32 	%p7, %r1, 31;
	@%p7 bra 	$L__BB2_11;
	ld.shared.u8 	%rs26, [%r7+32];
	add.s16 	%rs34, %rs26, %rs34;
	st.shared.u8 	[%r7], %rs34;
$L__BB2_11:
	bar.sync 	0;
	setp.gt.u32 	%p8, %r1, 15;
	@%p8 bra 	$L__BB2_13;
	ld.shared.u8 	%rs27, [%r7+16];
	add.s16 	%rs34, %rs27, %rs34;
	st.shared.u8 	[%r7], %rs34;
$L__BB2_13:
	bar.sync 	0;
	setp.gt.u32 	%p9, %r1, 7;
	@%p9 bra 	$L__BB2_15;
	ld.shared.u8 	%rs28, [%r7+8];
	add.s16 	%rs34, %rs28, %rs34;
	st.shared.u8 	[%r7], %rs34;
$L__BB2_15:
	bar.sync 	0;
	setp.gt.u32 	%p10, %r1, 3;
	@%p10 bra 	$L__BB2_17;
	ld.shared.u8 	%rs29, [%r7+4];
	add.s16 	%rs34, %rs29, %rs34;
	st.shared.u8 	[%r7], %rs34;
$L__BB2_17:
	bar.sync 	0;
	setp.gt.u32 	%p11, %r1, 1;
	@%p11 bra 	$L__BB2_19;
	ld.shared.u8 	%rs30, [%r7+2];
	add.s16 	%rs34, %rs30, %rs34;
	st.shared.u8 	[%r7], %rs34;
$L__BB2_19:
	bar.sync 	0;
	setp.ne.s32 	%p12, %r1, 0;
	@%p12 bra 	$L__BB2_21;
	ld.shared.u8 	%rs31, [_ZZ12gpuSumKernelIcLj256ELj4EEvPT_S1_jE1s+1];
	add.s16 	%rs32, %rs31, %rs34;
	st.shared.u8 	[_ZZ12gpuSumKernelIcLj256ELj4EEvPT_S1_jE1s], %rs32;
$L__BB2_21:
	setp.ne.s32 	%p13, %r1, 0;
	bar.sync 	0;
	@%p13 bra 	$L__BB2_23;
	ld.shared.u8 	%rs33, [_ZZ12gpuSumKernelIcLj256ELj4EEvPT_S1_jE1s];
	cvt.u64.u32 	%rd12, %r2;
	cvta.to.global.u64 	%rd13, %rd2;
	add.s64 	%rd14, %rd13, %rd12;
	st.global.u8 	[%rd14], %rs33;
$L__BB2_23:
	ret;

}


// ===== COMPILED SASS (sm_100) =====

	.target	sm_100

	.elftype	@"ET_EXEC"


//--------------------- .note.nv.tkinfo           --------------------------
	.section	.note.nv.tkinfo,"",@"SHT_NOTE"
	.sectionflags	@"SHF_NOTE_NV_TKINFO"
	.tkinfo
        /*0018*/ 	.word	0x00000002
        /*0030*/ 	.string	""
        /*0030*/ 	.string	"ptxas"
        /*0030*/ 	.string	"Cuda compilation tools, release 13.0, V13.0.88"
        /*0030*/ 	.string	"Build cuda_13.0.r13.0/compiler.36424714_0"
        /*0030*/ 	.string	"-arch sm_100 -m 64 "



//--------------------- .note.nv.cuinfo           --------------------------
	.section	.note.nv.cuinfo,"",@"SHT_NOTE"
	.sectionflags	@"SHF_NOTE_NV_CUINFO"
        /*0018*/ 	.short	0x0002
        /*001a*/ 	.short	0x0064
        /*001c*/ 	.short	0x0082
	.zero		2


//--------------------- .nv.info                  --------------------------
	.section	.nv.info,"",@"SHT_CUDA_INFO"
	.align	4


	//----- nvinfo : EIATTR_REGCOUNT
	.align		4
        /*0000*/ 	.byte	0x04, 0x2f
        /*0002*/ 	.short	(.L_1 - .L_0)
	.align		4
.L_0:
        /*0004*/ 	.word	index@(_Z12gpuSumKernelIiLj256ELj4EEvPT_S1_j)
        /*0008*/ 	.word	0x0000000e


	//----- nvinfo : EIATTR_FRAME_SIZE
	.align		4
.L_1:
        /*000c*/ 	.byte	0x04, 0x11
        /*000e*/ 	.short	(.L_3 - .L_2)
	.align		4
.L_2:
        /*0010*/ 	.word	index@(_Z12gpuSumKernelIiLj256ELj4EEvPT_S1_j)
        /*0014*/ 	.word	0x00000000


	//----- nvinfo : EIATTR_REGCOUNT
	.align		4
.L_3:
        /*0018*/ 	.byte	0x04, 0x2f
        /*001a*/ 	.short	(.L_5 - .L_4)
	.align		4
.L_4:
        /*001c*/ 	.word	index@(_Z12gpuSumKernelIfLj256ELj4EEvPT_S1_j)
        /*0020*/ 	.word	0x0000000c


	//----- nvinfo : EIATTR_FRAME_SIZE
	.align		4
.L_5:
        /*0024*/ 	.byte	0x04, 0x11
        /*0026*/ 	.short	(.L_7 - .L_6)
	.align		4
.L_6:
        /*0028*/ 	.word	index@(_Z12gpuSumKernelIfLj256ELj4EEvPT_S1_j)
        /*002c*/ 	.word	0x00000000


	//----- nvinfo : EIATTR_REGCOUNT
	.align		4
.L_7:
        /*0030*/ 	.byte	0x04, 0x2f
        /*0032*/ 	.short	(.L_9 - .L_8)
	.align		4
.L_8:
        /*0034*/ 	.word	index@(_Z12gpuSumKernelIcLj256ELj4EEvPT_S1_j)
        /*0038*/ 	.word	0x0000000e


	//----- nvinfo : EIATTR_FRAME_SIZE
	.align		4
.L_9:
        /*003c*/ 	.byte	0x04, 0x11
        /*003e*/ 	.short	(.L_11 - .L_10)
	.align		4
.L_10:
        /*0040*/ 	.word	index@(_Z12gpuSumKernelIcLj256ELj4EEvPT_S1_j)
        /*0044*/ 	.word	0x00000000


	//----- nvinfo : EIATTR_MIN_STACK_SIZE
	.align		4
.L_11:
        /*0048*/ 	.byte	0x04, 0x12
        /*004a*/ 	.short	(.L_13 - .L_12)
	.align		4
.L_12:
        /*004c*/ 	.word	index@(_Z12gpuSumKernelIcLj256ELj4EEvPT_S1_j)
        /*0050*/ 	.word	0x00000000


	//----- nvinfo : EIATTR_MIN_STACK_SIZE
	.align		4
.L_13:
        /*0054*/ 	.byte	0x04, 0x12
        /*0056*/ 	.short	(.L_15 - .L_14)
	.align		4
.L_14:
        /*0058*/ 	.word	index@(_Z12gpuSumKernelIfLj256ELj4EEvPT_S1_j)
        /*005c*/ 	.word	0x00000000


	//----- nvinfo : EIATTR_MIN_STACK_SIZE
	.align		4
.L_15:
        /*0060*/ 	.byte	0x04, 0x12
        /*0062*/ 	.short	(.L_17 - .L_16)
	.align		4
.L_16:
        /*0064*/ 	.word	index@(_Z12gpuSumKernelIiLj256ELj4EEvPT_S1_j)
        /*0068*/ 	.word	0x00000000
.L_17:


//--------------------- .nv.compat                --------------------------
	.section	.nv.compat,"",@"SHT_CUDA_COMPAT_INFO"
	.align	4
        /*0000*/ 	.byte	0x02, 0x09, 0x00, 0x00, 0x02, 0x02, 0x01, 0x00, 0x02, 0x05, 0x05, 0x00, 0x03, 0x07, 0x01, 0x01
        /*0010*/ 	.byte	0x02, 0x03, 0x00, 0x00, 0x02, 0x06, 0x01, 0x00, 0x04, 0x0b, 0x08, 0x00, 0x09, 0x00, 0x00, 0x00
        /*0020*/ 	.byte	0x00, 0x00, 0x00, 0x00


//--------------------- .nv.info._Z12gpuSumKernelIcLj256ELj4EEvPT_S1_j --------------------------
	.section	.nv.info._Z12gpuSumKernelIcLj256ELj4EEvPT_S1_j,"",@"SHT_CUDA_INFO"
	.sectionflags	@""
	.align	4


	//----- nvinfo : EIATTR_CUDA_API_VERSION
	.align		4
        /*0000*/ 	.byte	0x04, 0x37
        /*0002*/ 	.short	(.L_19 - .L_18)
.L_18:
        /*0004*/ 	.word	0x00000082


	//----- nvinfo : EIATTR_KPARAM_INFO
	.align		4
.L_19:
        /*0008*/ 	.byte	0x04, 0x17
        /*000a*/ 	.short	(.L_21 - .L_20)
.L_20:
        /*000c*/ 	.word	0x00000000
        /*0010*/ 	.short	0x0002
        /*0012*/ 	.short	0x0010
        /*0014*/ 	.byte	0x00, 0xf0, 0x11, 0x00


	//----- nvinfo : EIATTR_KPARAM_INFO
	.align		4
.L_21:
        /*0018*/ 	.byte	0x04, 0x17
        /*001a*/ 	.short	(.L_23 - .L_22)
.L_22:
        /*001c*/ 	.word	0x00000000
        /*0020*/ 	.short	0x0001
        /*0022*/ 	.short	0x0008
        /*0024*/ 	.byte	0x00, 0xf5, 0x21, 0x00


	//----- nvinfo : EIATTR_KPARAM_INFO
	.align		4
.L_23:
        /*0028*/ 	.byte	0x04, 0x17
        /*002a*/ 	.short	(.L_25 - .L_24)
.L_24:
        /*002c*/ 	.word	0x00000000
        /*0030*/ 	.short	0x0000
        /*0032*/ 	.short	0x0000
        /*0034*/ 	.byte	0x00, 0xf5, 0x21, 0x00


	//----- nvinfo : EIATTR_SPARSE_MMA_MASK
	.align		4
.L_25:
        /*0038*/ 	.byte	0x03, 0x50
        /*003a*/ 	.short	0x0000


	//----- nvinfo : EIATTR_MAXREG_COUNT
	.align		4
        /*003c*/ 	.byte	0x03, 0x1b
        /*003e*/ 	.short	0x00ff


	//----- nvinfo : EIATTR_NUM_BARRIERS
	.align		4
        /*0040*/ 	.byte	0x02, 0x4c
        /*0042*/ 	.byte	0x01
	.zero		1


	//----- nvinfo : EIATTR_MERCURY_ISA_VERSION
	.align		4
        /*0044*/ 	.byte	0x03, 0x5f
        /*0046*/ 	.short	0x0101


	//----- nvinfo : EIATTR_VRC_CTA_INIT_COUNT
	.align		4
        /*0048*/ 	.byte	0x02, 0x4a
	.zero		1
	.zero		1


	//----- nvinfo : EIATTR_EXIT_INSTR_OFFSETS
	.align		4
        /*004c*/ 	.byte	0x04, 0x1c
        /*004e*/ 	.short	(.L_27 - .L_26)


	//   ....[0]....
.L_26:
        /*0050*/ 	.word	0x00000590


	//   ....[1]....
        /*0054*/ 	.word	0x00000610


	//----- nvinfo : EIATTR_CRS_STACK_SIZE
	.align		4
.L_27:
        /*0058*/ 	.byte	0x04, 0x1e
        /*005a*/ 	.short	(.L_29 - .L_28)
.L_28:
        /*005c*/ 	.word	0x00000000


	//----- nvinfo : EIATTR_CBANK_PARAM_SIZE
	.align		4
.L_29:
        /*0060*/ 	.byte	0x03, 0x19
        /*0062*/ 	.short	0x0014


	//----- nvinfo : EIATTR_PARAM_CBANK
	.align		4
        /*0064*/ 	.byte	0x04, 0x0a
        /*0066*/ 	.short	(.L_31 - .L_30)
	.align		4
.L_30:
        /*0068*/ 	.word	index@(.nv.constant0._Z12gpuSumKernelIcLj256ELj4EEvPT_S1_j)
        /*006c*/ 	.short	0x0380
        /*006e*/ 	.short	0x0014


	//----- nvinfo : EIATTR_SW_WAR
	.align		4
.L_31:
        /*0070*/ 	.byte	0x04, 0x36
        /*0072*/ 	.short	(.L_33 - .L_32)
.L_32:
        /*0074*/ 	.word	0x00000008
.L_33:


//--------------------- .nv.info._Z12gpuSumKernelIfLj256ELj4EEvPT_S1_j --------------------------
	.section	.nv.info._Z12gpuSumKernelIfLj256ELj4EEvPT_S1_j,"",@"SHT_CUDA_INFO"
	.sectionflags	@""
	.align	4


	//----- nvinfo : EIATTR_CUDA_API_VERSION
	.align		4
        /*0000*/ 	.byte	0x04, 0x37
        /*0002*/ 	.short	(.L_35 - .L_34)
.L_34:
        /*0004*/ 	.word	0x00000082


	//----- nvinfo : EIATTR_KPARAM_INFO
	.align		4
.L_35:
        /*0008*/ 	.byte	0x04, 0x17
        /*000a*/ 	.short	(.L_37 - .L_36)
.L_36:
        /*000c*/ 	.word	0x00000000
        /*0010*/ 	.short	0x0002
        /*0012*/ 	.short	0x0010
        /*0014*/ 	.byte	0x00, 0xf0, 0x11, 0x00


	//----- nvinfo : EIATTR_KPARAM_INFO
	.align		4
.L_37:
        /*0018*/ 	.byte	0x04, 0x17
        /*001a*/ 	.short	(.L_39 - .L_38)
.L_38:
        /*001c*/ 	.word	0x00000000
        /*0020*/ 	.short	0x0001
        /*0022*/ 	.short	0x0008
        /*0024*/ 	.byte	0x00, 0xf5, 0x21, 0x00


	//----- nvinfo : EIATTR_KPARAM_INFO
	.align		4
.L_39:
        /*0028*/ 	.byte	0x04, 0x17
        /*002a*/ 	.short	(.L_41 - .L_40)
.L_40:
        /*002c*/ 	.word	0x00000000
        /*0030*/ 	.short	0x0000
        /*0032*/ 	.short	0x0000
        /*0034*/ 	.byte	0x00, 0xf5, 0x21, 0x00


	//----- nvinfo : EIATTR_SPARSE_MMA_MASK
	.align		4
.L_41:
        /*0038*/ 	.byte	0x03, 0x50
        /*003a*/ 	.short	0x0000


	//----- nvinfo : EIATTR_MAXREG_COUNT
	.align		4
        /*003c*/ 	.byte	0x03, 0x1b
        /*003e*/ 	.short	0x00ff


	//----- nvinfo : EIATTR_NUM_BARRIERS
	.align		4
        /*0040*/ 	.byte	0x02, 0x4c
        /*0042*/ 	.byte	0x01
	.zero		1


	//----- nvinfo : EIATTR_MERCURY_ISA_VERSION
	.align		4
        /*0044*/ 	.byte	0x03, 0x5f
        /*0046*/ 	.short	0x0101


	//----- nvinfo : EIATTR_VRC_CTA_INIT_COUNT
	.align		4
        /*0048*/ 	.byte	0x02, 0x4a
	.zero		1
	.zero		1


	//----- nvinfo : EIATTR_EXIT_INSTR_OFFSETS
	.align		4
        /*004c*/ 	.byte	0x04, 0x1c
        /*004e*/ 	.short	(.L_43 - .L_42)


	//   ....[0]....
.L_42:
        /*0050*/ 	.word	0x000004f0


	//   ....[1]....
        /*0054*/ 	.word	0x00000540


	//----- nvinfo : EIATTR_CRS_STACK_SIZE
	.align		4
.L_43:
        /*0058*/ 	.byte	0x04, 0x1e
        /*005a*/ 	.short	(.L_45 - .L_44)
.L_44:
        /*005c*/ 	.word	0x00000000


	//----- nvinfo : EIATTR_CBANK_PARAM_SIZE
	.align		4
.L_45:
        /*0060*/ 	.byte	0x03, 0x19
        /*0062*/ 	.short	0x0014


	//----- nvinfo : EIATTR_PARAM_CBANK
	.align		4
        /*0064*/ 	.byte	0x04, 0x0a
        /*0066*/ 	.short	(.L_47 - .L_46)
	.align		4
.L_46:
        /*0068*/ 	.word	index@(.nv.constant0._Z12gpuSumKernelIfLj256ELj4EEvPT_S1_j)
        /*006c*/ 	.short	0x0380
        /*006e*/ 	.short	0x0014


	//----- nvinfo : EIATTR_SW_WAR
	.align		4
.L_47:
        /*0070*/ 	.byte	0x04, 0x36
        /*0072*/ 	.short	(.L_49 - .L_48)
.L_48:
        /*0074*/ 	.word	0x00000008
.L_49:


//--------------------- .nv.info._Z12gpuSumKernelIiLj256ELj4EEvPT_S1_j --------------------------
	.section	.nv.info._Z12gpuSumKernelIiLj256ELj4EEvPT_S1_j,"",@"SHT_CUDA_INFO"
	.sectionflags	@""
	.align	4


	//----- nvinfo : EIATTR_CUDA_API_VERSION
	.align		4
        /*0000*/ 	.byte	0x04, 0x37
        /*0002*/ 	.short	(.L_51 - .L_50)
.L_50:
        /*0004*/ 	.word	0x00000082


	//----- nvinfo : EIATTR_KPARAM_INFO
	.align		4
.L_51:
        /*0008*/ 	.byte	0x04, 0x17
        /*000a*/ 	.short	(.L_53 - .L_52)
.L_52:
        /*000c*/ 	.word	0x00000000
        /*0010*/ 	.short	0x0002
        /*0012*/ 	.short	0x0010
        /*0014*/ 	.byte	0x00, 0xf0, 0x11, 0x00


	//----- nvinfo : EIATTR_KPARAM_INFO
	.align		4
.L_53:
        /*0018*/ 	.byte	0x04, 0x17
        /*001a*/ 	.short	(.L_55 - .L_54)
.L_54:
        /*001c*/ 	.word	0x00000000
        /*0020*/ 	.short	0x0001
        /*0022*/ 	.short	0x0008
        /*0024*/ 	.byte	0x00, 0xf5, 0x21, 0x00


	//----- nvinfo : EIATTR_KPARAM_INFO
	.align		4
.L_55:
        /*0028*/ 	.byte	0x04, 0x17
        /*002a*/ 	.short	(.L_57 - .L_56)
.L_56:
        /*002c*/ 	.word	0x00000000
        /*0030*/ 	.short	0x0000
        /*0032*/ 	.short	0x0000
        /*0034*/ 	.byte	0x00, 0xf5, 0x21, 0x00


	//----- nvinfo : EIATTR_SPARSE_MMA_MASK
	.align		4
.L_57:
        /*0038*/ 	.byte	0x03, 0x50
        /*003a*/ 	.short	0x0000


	//----- nvinfo : EIATTR_MAXREG_COUNT
	.align		4
        /*003c*/ 	.byte	0x03, 0x1b
        /*003e*/ 	.short	0x00ff


	//----- nvinfo : EIATTR_NUM_BARRIERS
	.align		4
        /*0040*/ 	.byte	0x02, 0x4c
        /*0042*/ 	.byte	0x01
	.zero		1


	//----- nvinfo : EIATTR_MERCURY_ISA_VERSION
	.align		4
        /*0044*/ 	.byte	0x03, 0x5f
        /*0046*/ 	.short	0x0101


	//----- nvinfo : EIATTR_VRC_CTA_INIT_COUNT
	.align		4
        /*0048*/ 	.byte	0x02, 0x4a
	.zero		1
	.zero		1


	//----- nvinfo : EIATTR_EXIT_INSTR_OFFSETS
	.align		4
        /*004c*/ 	.byte	0x04, 0x1c
        /*004e*/ 	.short	(.L_59 - .L_58)


	//   ....[0]....
.L_58:
        /*0050*/ 	.word	0x000004e0


	//   ....[1]....
        /*0054*/ 	.word	0x00000530


	//----- nvinfo : EIATTR_CRS_STACK_SIZE
	.align		4
.L_59:
        /*0058*/ 	.byte	0x04, 0x1e
        /*005a*/ 	.short	(.L_61 - .L_60)
.L_60:
        /*005c*/ 	.word	0x00000000


	//----- nvinfo : EIATTR_CBANK_PARAM_SIZE
	.align		4
.L_61:
        /*0060*/ 	.byte	0x03, 0x19
        /*0062*/ 	.short	0x0014


	//----- nvinfo : EIATTR_PARAM_CBANK
	.align		4
        /*0064*/ 	.byte	0x04, 0x0a
        /*0066*/ 	.short	(.L_63 - .L_62)
	.align		4
.L_62:
        /*0068*/ 	.word	index@(.nv.constant0._Z12gpuSumKernelIiLj256ELj4EEvPT_S1_j)
        /*006c*/ 	.short	0x0380
        /*006e*/ 	.short	0x0014


	//----- nvinfo : EIATTR_SW_WAR
	.align		4
.L_63:
        /*0070*/ 	.byte	0x04, 0x36
        /*0072*/ 	.short	(.L_65 - .L_64)
.L_64:
        /*0074*/ 	.word	0x00000008
.L_65:


//--------------------- .nv.callgraph             --------------------------
	.section	.nv.callgraph,"",@"SHT_CUDA_CALLGRAPH"
	.align	4
	.sectionentsize	8
	.align		4
        /*0000*/ 	.word	0x00000000
	.align		4
        /*0004*/ 	.word	0xffffffff
	.align		4
        /*0008*/ 	.word	0x00000000
	.align		4
        /*000c*/ 	.word	0xfffffffe
	.align		4
        /*0010*/ 	.word	0x00000000
	.align		4
        /*0014*/ 	.word	0xfffffffd
	.align		4
        /*0018*/ 	.word	0x00000000
	.align		4
        /*001c*/ 	.word	0xfffffffc


//--------------------- .text._Z12gpuSumKernelIcLj256ELj4EEvPT_S1_j --------------------------
	.section	.text._Z12gpuSumKernelIcLj256ELj4EEvPT_S1_j,"ax",@progbits
	.align	128
        .global         _Z12gpuSumKernelIcLj256ELj4EEvPT_S1_j
        .type           _Z12gpuSumKernelIcLj256ELj4EEvPT_S1_j,@function
        .size           _Z12gpuSumKernelIcLj256ELj4EEvPT_S1_j,(.L_x_9 - _Z12gpuSumKernelIcLj256ELj4EEvPT_S1_j)
        .other          _Z12gpuSumKernelIcLj256ELj4EEvPT_S1_j,@"STO_CUDA_ENTRY STV_DEFAULT"
_Z12gpuSumKernelIcLj256ELj4EEvPT_S1_j:
.text._Z12gpuSumKernelIcLj256ELj4EEvPT_S1_j:
[----:B------:R-:W-:Y:S01]  /*0000*/  LDC R1, c[0x0][0x37c] ;  /* 0x0000df00ff017b82 */ /* 0x000fe20000000800 */
[----:B------:R-:W0:Y:S07]  /*0010*/  S2R R0, SR_TID.X ;  /* 0x0000000000007919 */ /* 0x000e2e0000002100 */
[----:B------:R-:W1:Y:S01]  /*0020*/  S2UR UR10, SR_CTAID.X ;  /* 0x00000000000a79c3 */ /* 0x000e620000002500 */
[----:B------:R-:W2:Y:S01]  /*0030*/  LDCU UR6, c[0x0][0x390] ;  /* 0x00007200ff0677ac */ /* 0x000ea20008000800 */
[----:B------:R-:W-:Y:S01]  /*0040*/  BSSY.RECONVERGENT B0, `(.L_x_0) ;  /* 0x0000020000007945 */ /* 0x000fe20003800200 */
[----:B------:R-:W-:Y:S01]  /*0050*/  PRMT R3, RZ, 0x7610, R3 ;  /* 0x00007610ff037816 */ /* 0x000fe20000000003 */
[----:B------:R-:W3:Y:S01]  /*0060*/  LDCU.64 UR8, c[0x0][0x358] ;  /* 0x00006b00ff0877ac */ /* 0x000ee20008000a00 */
[----:B-1----:R-:W-:-:S06]  /*0070*/  USHF.L.U32 UR4, UR10, 0xa, URZ ;  /* 0x0000000a0a047899 */ /* 0x002fcc00080006ff */
[----:B0-----:R-:W-:-:S04]  /*0080*/  LOP3.LUT R7, R0, UR4, RZ, 0xfc, !PT ;  /* 0x0000000400077c12 */ /* 0x001fc8000f8efcff */
[----:B--2---:R-:W-:-:S13]  /*0090*/  ISETP.GE.U32.AND P0, PT, R7, UR6, PT ;  /* 0x0000000607007c0c */ /* 0x004fda000bf06070 */
[----:B---3--:R-:W-:Y:S05]  /*00a0*/  @P0 BRA `(.L_x_1) ;  /* 0x0000000000640947 */ /* 0x008fea0003800000 */
[----:B------:R-:W0:Y:S02]  /*00b0*/  LDC.64 R10, c[0x0][0x380] ;  /* 0x0000e000ff0a7b82 */ /* 0x000e240000000a00 */
[----:B0-----:R-:W-:-:S05]  /*00c0*/  IADD3 R2, P0, PT, R7, R10, RZ ;  /* 0x0000000a07027210 */ /* 0x001fca0007f1e0ff */
[----:B------:R-:W-:-:S06]  /*00d0*/  IMAD.X R3, RZ, RZ, R11, P0 ;  /* 0x000000ffff037224 */ /* 0x000fcc00000e060b */
[----:B------:R0:W5:Y:S01]  /*00e0*/  LDG.E.U8 R3, desc[UR8][R2.64] ;  /* 0x0000000802037981 */ /* 0x000162000c1e1100 */
[----:B------:R-:W-:-:S05]  /*00f0*/  VIADD R5, R7, 0x100 ;  /* 0x0000010007057836 */ /* 0x000fca0000000000 */
[----:B------:R-:W-:-:S13]  /*0100*/  ISETP.GE.U32.AND P0, PT, R5, UR6, PT ;  /* 0x0000000605007c0c */ /* 0x000fda000bf06070 */
[----:B0-----:R-:W-:Y:S05]  /*0110*/  @P0 BRA `(.L_x_1) ;  /* 0x0000000000480947 */ /* 0x001fea0003800000 */
[----:B------:R-:W-:-:S05]  /*0120*/  IADD3 R4, P0, PT, R5, R10, RZ ;  /* 0x0000000a05047210 */ /* 0x000fca0007f1e0ff */
[----:B------:R-:W-:-:S05]  /*0130*/  IMAD.X R5, RZ, RZ, R11, P0 ;  /* 0x000000ffff057224 */ /* 0x000fca00000e060b */
[----:B------:R-:W2:Y:S01]  /*0140*/  LDG.E.U8 R4, desc[UR8][R4.64] ;  /* 0x0000000804047981 */ /* 0x000ea2000c1e1100 */
[----:B------:R-:W-:-:S05]  /*0150*/  VIADD R9, R7, 0x200 ;  /* 0x0000020007097836 */ /* 0x000fca0000000000 */
[----:B------:R-:W-:Y:S01]  /*0160*/  ISETP.GE.U32.AND P0, PT, R9, UR6, PT ;  /* 0x0000000609007c0c */ /* 0x000fe2000bf06070 */
[----:B--2--5:R-:W-:-:S12]  /*0170*/  IMAD.IADD R3, R3, 0x1, R4 ;  /* 0x0000000103037824 */ /* 0x024fd800078e0204 */
[----:B------:R-:W-:Y:S05]  /*0180*/  @P0 BRA `(.L_x_1) ;  /* 0x00000000002c0947 */ /* 0x000fea0003800000 */
[----:B------:R-:W-:Y:S01]  /*0190*/  VIADD R7, R7, 0x300 ;  /* 0x0000030007077836 */ /* 0x000fe20000000000 */
[----:B------:R-:W-:-:S04]  /*01a0*/  IADD3 R4, P1, PT, R9, R10, RZ ;  /* 0x0000000a09047210 */ /* 0x000fc80007f3e0ff */
[----:B------:R-:W-:Y:S01]  /*01b0*/  ISETP.GE.U32.AND P0, PT, R7, UR6, PT ;  /* 0x0000000607007c0c */ /* 0x000fe2000bf06070 */
[----:B------:R-:W-:-:S05]  /*01c0*/  IMAD.X R5, RZ, RZ, R11, P1 ;  /* 0x000000ffff057224 */ /* 0x000fca00008e060b */
[----:B------:R-:W2:Y:S07]  /*01d0*/  LDG.E.U8 R4, desc[UR8][R4.64] ;  /* 0x0000000804047981 */ /* 0x000eae000c1e1100 */
[----:B------:R-:W-:-:S05]  /*01e0*/  @!P0 IADD3 R6, P1, PT, R7, R10, RZ ;  /* 0x0000000a07068210 */ /* 0x000fca0007f3e0ff */
[----:B------:R-:W-:-:S05]  /*01f0*/  @!P0 IMAD.X R7, RZ, RZ, R11, P1 ;  /* 0x000000ffff078224 */ /* 0x000fca00008e060b */
[----:B------:R-:W3:Y:S01]  /*0200*/  @!P0 LDG.E.U8 R6, desc[UR8][R6.64] ;  /* 0x0000000806068981 */ /* 0x000ee2000c1e1100 */
[----:B--2---:R-:W-:-:S04]  /*0210*/  IMAD.IADD R3, R3, 0x1, R4 ;  /* 0x0000000103037824 */ /* 0x004fc800078e0204 */
[----:B---3--:R-:W-:-:S05]  /*0220*/  @!P0 IMAD.IADD R2, R3, 0x1, R6 ;  /* 0x0000000103028824 */ /* 0x008fca00078e0206 */
[----:B------:R-:W-:-:S07]  /*0230*/  @!P0 PRMT R3, R2, 0x7610, R3 ;  /* 0x0000761002038816 */ /* 0x000fce0000000003 */
.L_x_1:
[----:B------:R-:W-:Y:S05]  /*0240*/  BSYNC.RECONVERGENT B0 ;  /* 0x0000000000007941 */ /* 0x000fea0003800200 */
.L_x_0:
[----:B------:R-:W0:Y:S01]  /*0250*/  S2UR UR5, SR_CgaCtaId ;  /* 0x00000000000579c3 */ /* 0x000e220000008800 */
[----:B------:R-:W-:Y:S01]  /*0260*/  UMOV UR4, 0x400 ;  /* 0x0000040000047882 */ /* 0x000fe20000000000 */
[C---:B------:R-:W-:Y:S02]  /*0270*/  ISETP.GT.U32.AND P1, PT, R0.reuse, 0x7f, PT ;  /* 0x0000007f0000780c */ /* 0x040fe40003f24070 */
[C---:B------:R-:W-:Y:S02]  /*0280*/  ISETP.GT.U32.AND P0, PT, R0.reuse, 0x3f, PT ;  /* 0x0000003f0000780c */ /* 0x040fe40003f04070 */
[----:B------:R-:W-:Y:S01]  /*0290*/  ISETP.GT.U32.AND P2, PT, R0, 0x1f, PT ;  /* 0x0000001f0000780c */ /* 0x000fe20003f44070 */
[----:B0-----:R-:W-:-:S09]  /*02a0*/  ULEA UR4, UR5, UR4, 0x18 ;  /* 0x0000000405047291 */ /* 0x001fd2000f8ec0ff */
[----:B-----5:R-:W-:Y:S01]  /*02b0*/  STS.U8 [R0+UR4], R3 ;  /* 0x0000000300007988 */ /* 0x020fe20008000004 */
[----:B------:R-:W-:Y:S06]  /*02c0*/  BAR.SYNC.DEFER_BLOCKING 0x0 ;  /* 0x0000000000007b1d */ /* 0x000fec0000010000 */
[----:B------:R-:W0:Y:S02]  /*02d0*/  @!P1 LDS.U8 R2, [R0+UR4+0x80] ;  /* 0x0000800400029984 */ /* 0x000e240008000000 */
[----:B0-----:R-:W-:-:S05]  /*02e0*/  @!P1 IMAD.IADD R5, R3, 0x1, R2 ;  /* 0x0000000103059824 */ /* 0x001fca00078e0202 */
[----:B------:R-:W-:Y:S01]  /*02f0*/  @!P1 STS.U8 [R0+UR4], R5 ;  /* 0x0000000500009988 */ /* 0x000fe20008000004 */
[----:B------:R-:W-:Y:S01]  /*0300*/  @!P1 PRMT R3, R5, 0x7610, R3 ;  /* 0x0000761005039816 */ /* 0x000fe20000000003 */
[----:B------:R-:W-:Y:S01]  /*0310*/  BAR.SYNC.DEFER_BLOCKING 0x0 ;  /* 0x0000000000007b1d */ /* 0x000fe20000010000 */
[----:B------:R-:W-:-:S05]  /*0320*/  ISETP.GT.U32.AND P1, PT, R0, 0xf, PT ;  /* 0x0000000f0000780c */ /* 0x000fca0003f24070 */
        /* <DEDUP_REMOVED lines=23> */
[----:B------:R-:W-:-:S05]  /*04a0*/  ISETP.NE.AND P0, PT, R0, RZ, PT ;  /* 0x000000ff0000720c */ /* 0x000fca0003f05270 */
[----:B------:R-:W0:Y:S02]  /*04b0*/  @!P2 LDS.U8 R2, [R0+UR4+0x4] ;  /* 0x000004040002a984 */ /* 0x000e240008000000 */
[----:B0-----:R-:W-:-:S05]  /*04c0*/  @!P2 IMAD.IADD R7, R3, 0x1, R2 ;  /* 0x000000010307a824 */ /* 0x001fca00078e0202 */
[----:B------:R-:W-:Y:S01]  /*04d0*/  @!P2 STS.U8 [R0+UR4], R7 ;  /* 0x000000070000a988 */ /* 0x000fe20008000004 */
[----:B------:R-:W-:Y:S01]  /*04e0*/  @!P2 PRMT R3, R7, 0x7610, R3 ;  /* 0x000076100703a816 */ /* 0x000fe20000000003 */
[----:B------:R-:W-:Y:S06]  /*04f0*/  BAR.SYNC.DEFER_BLOCKING 0x0 ;  /* 0x0000000000007b1d */ /* 0x000fec0000010000 */
[----:B------:R-:W0:Y:S02]  /*0500*/  @!P1 LDS.U8 R2, [R0+UR4+0x2] ;  /* 0x0000020400029984 */ /* 0x000e240008000000 */
[----:B0-----:R-:W-:-:S05]  /*0510*/  @!P1 IMAD.IADD R5, R3, 0x1, R2 ;  /* 0x0000000103059824 */ /* 0x001fca00078e0202 */
[----:B------:R-:W-:Y:S01]  /*0520*/  @!P1 STS.U8 [R0+UR4], R5 ;  /* 0x0000000500009988 */ /* 0x000fe20008000004 */
[----:B------:R-:W-:Y:S01]  /*0530*/  @!P1 PRMT R3, R5, 0x7610, R3 ;  /* 0x0000761005039816 */ /* 0x000fe20000000003 */
[----:B------:R-:W-:Y:S06]  /*0540*/  BAR.SYNC.DEFER_BLOCKING 0x0 ;  /* 0x0000000000007b1d */ /* 0x000fec0000010000 */
[----:B------:R-:W0:Y:S02]  /*0550*/  @!P0 LDS.U8 R2, [UR4+0x1] ;  /* 0x00000104ff028984 */ /* 0x000e240008000000 */
[----:B0-----:R-:W-:-:S05]  /*0560*/  @!P0 IMAD.IADD R2, R2, 0x1, R3 ;  /* 0x0000000102028824 */ /* 0x001fca00078e0203 */
[----:B------:R0:W-:Y:S01]  /*0570*/  @!P0 STS.U8 [UR4], R2 ;  /* 0x00000002ff008988 */ /* 0x0001e20008000004 */
[----:B------:R-:W-:Y:S06]  /*0580*/  BAR.SYNC.DEFER_BLOCKING 0x0 ;  /* 0x0000000000007b1d */ /* 0x000fec0000010000 */
[----:B------:R-:W-:Y:S05]  /*0590*/  @P0 EXIT ;  /* 0x000000000000094d */ /* 0x000fea0003800000 */
[----:B------:R-:W1:Y:S01]  /*05a0*/  LDS.U8 R5, [UR4] ;  /* 0x00000004ff057984 */ /* 0x000e620008000000 */
[----:B------:R-:W2:Y:S02]  /*05b0*/  LDCU.64 UR6, c[0x0][0x388] ;  /* 0x00007100ff0677ac */ /* 0x000ea40008000a00 */
[----:B--2---:R-:W-:-:S04]  /*05c0*/  UIADD3 UR5, UP0, UPT, UR10, UR6, URZ ;  /* 0x000000060a057290 */ /* 0x004fc8000ff1e0ff */
[----:B------:R-:W-:Y:S02]  /*05d0*/  UIADD3.X UR6, UPT, UPT, URZ, UR7, URZ, UP0, !UPT ;  /* 0x00000007ff067290 */ /* 0x000fe400087fe4ff */
[----:B0-----:R-:W-:-:S04]  /*05e0*/  IMAD.U32 R2, RZ, RZ, UR5 ;  /* 0x00000005ff027e24 */ /* 0x001fc8000f8e00ff */
[----:B------:R-:W-:-:S05]  /*05f0*/  IMAD.U32 R3, RZ, RZ, UR6 ;  /* 0x00000006ff037e24 */ /* 0x000fca000f8e00ff */
[----:B-1----:R-:W-:Y:S01]  /*0600*/  STG.E.U8 desc[UR8][R2.64], R5 ;  /* 0x0000000502007986 */ /* 0x002fe2000c101108 */
[----:B------:R-:W-:Y:S05]  /*0610*/  EXIT ;  /* 0x000000000000794d */ /* 0x000fea0003800000 */
.L_x_2:
[----:B------:R-:W-:-:S00]  /*0620*/  BRA `(.L_x_2) ;  /* 0xfffffffc00fc7947 */ /* 0x000fc0000383ffff */
[----:B------:R-:W-:-:S00]  /*0630*/  NOP ;  /* 0x0000000000007918 */ /* 0x000fc00000000000 */
        /* <DEDUP_REMOVED lines=12> */
.L_x_9:


//--------------------- .text._Z12gpuSumKernelIfLj256ELj4EEvPT_S1_j --------------------------
	.section	.text._Z12gpuSumKernelIfLj256ELj4EEvPT_S1_j,"ax",@progbits
	.align	128
        .global         _Z12gpuSumKernelIfLj256ELj4EEvPT_S1_j
        .type           _Z12gpuSumKernelIfLj256ELj4EEvPT_S1_j,@function
        .size           _Z12gpuSumKernelIfLj256ELj4EEvPT_S1_j,(.L_x_10 - _Z12gpuSumKernelIfLj256ELj4EEvPT_S1_j)
        .other          _Z12gpuSumKernelIfLj256ELj4EEvPT_S1_j,@"STO_CUDA_ENTRY STV_DEFAULT"
_Z12gpuSumKernelIfLj256ELj4EEvPT_S1_j:
.text._Z12gpuSumKernelIfLj256ELj4EEvPT_S1_j:
[----:B------:R-:W-:Y:S01]  /*0000*/  LDC R1, c[0x0][0x37c] ;  /* 0x0000df00ff017b82 */ /* 0x000fe20000000800 */
[----:B------:R-:W0:Y:S01]  /*0010*/  S2R R0, SR_CTAID.X ;  /* 0x0000000000007919 */ /* 0x000e220000002500 */
[----:B------:R-:W1:Y:S01]  /*0020*/  LDCU UR8, c[0x0][0x390] ;  /* 0x00007200ff0877ac */ /* 0x000e620008000800 */
[----:B------:R-:W-:Y:S01]  /*0030*/  BSSY.RECONVERGENT B0, `(.L_x_3) ;  /* 0x000001d000007945 */ /* 0x000fe20003800200 */
[----:B------:R-:W-:Y:S01]  /*0040*/  HFMA2 R8, -RZ, RZ, 0, 0 ;  /* 0x00000000ff087431 */ /* 0x000fe200000001ff */
[----:B------:R-:W2:Y:S01]  /*0050*/  S2R R2, SR_TID.X ;  /* 0x0000000000027919 */ /* 0x000ea20000002100 */
[----:B------:R-:W3:Y:S01]  /*0060*/  LDCU.64 UR6, c[0x0][0x358] ;  /* 0x00006b00ff0677ac */ /* 0x000ee20008000a00 */
[----:B0-----:R-:W-:-:S04]  /*0070*/  SHF.L.U32 R3, R0, 0xa, RZ ;  /* 0x0000000a00037819 */ /* 0x001fc800000006ff */
[----:B--2---:R-:W-:-:S04]  /*0080*/  LOP3.LUT R3, R3, R2, RZ, 0xfc, !PT ;  /* 0x0000000203037212 */ /* 0x004fc800078efcff */
[----:B-1----:R-:W-:-:S13]  /*0090*/  ISETP.GE.U32.AND P0, PT, R3, UR8, PT ;  /* 0x0000000803007c0c */ /* 0x002fda000bf06070 */
[----:B---3--:R-:W-:Y:S05]  /*00a0*/  @P0 BRA `(.L_x_4) ;  /* 0x0000000000540947 */ /* 0x008fea0003800000 */
[----:B------:R-:W0:Y:S02]  /*00b0*/  LDC.64 R6, c[0x0][0x380] ;  /* 0x0000e000ff067b82 */ /* 0x000e240000000a00 */
[----:B0-----:R-:W-:-:S06]  /*00c0*/  IMAD.WIDE.U32 R4, R3, 0x4, R6 ;  /* 0x0000000403047825 */ /* 0x001fcc00078e0006 */
[----:B------:R-:W2:Y:S01]  /*00d0*/  LDG.E R4, desc[UR6][R4.64] ;  /* 0x0000000604047981 */ /* 0x000ea2000c1e1900 */
[----:B------:R-:W-:-:S04]  /*00e0*/  IADD3 R9, PT, PT, R3, 0x100, RZ ;  /* 0x0000010003097810 */ /* 0x000fc80007ffe0ff */
[----:B------:R-:W-:Y:S01]  /*00f0*/  ISETP.GE.U32.AND P0, PT, R9, UR8, PT ;  /* 0x0000000809007c0c */ /* 0x000fe2000bf06070 */
[----:B--2---:R-:W-:-:S12]  /*0100*/  FADD R8, RZ, R4 ;  /* 0x00000004ff087221 */ /* 0x004fd80000000000 */
[----:B------:R-:W-:Y:S05]  /*0110*/  @P0 BRA `(.L_x_4) ;  /* 0x0000000000380947 */ /* 0x000fea0003800000 */
[----:B------:R-:W-:-:S06]  /*0120*/  IMAD.WIDE.U32 R4, R9, 0x4, R6 ;  /* 0x0000000409047825 */ /* 0x000fcc00078e0006 */
[----:B------:R-:W2:Y:S01]  /*0130*/  LDG.E R5, desc[UR6][R4.64] ;  /* 0x0000000604057981 */ /* 0x000ea2000c1e1900 */
[----:B------:R-:W-:-:S04]  /*0140*/  IADD3 R9, PT, PT, R3, 0x200, RZ ;  /* 0x0000020003097810 */ /* 0x000fc80007ffe0ff */
[----:B------:R-:W-:Y:S01]  /*0150*/  ISETP.GE.U32.AND P0, PT, R9, UR8, PT ;  /* 0x0000000809007c0c */ /* 0x000fe2000bf06070 */
[----:B--2---:R-:W-:-:S12]  /*0160*/  FADD R8, R8, R5 ;  /* 0x0000000508087221 */ /* 0x004fd80000000000 */
[----:B------:R-:W-:Y:S05]  /*0170*/  @P0 BRA `(.L_x_4) ;  /* 0x0000000000200947 */ /* 0x000fea0003800000 */
[----:B------:R-:W-:Y:S01]  /*0180*/  IADD3 R3, PT, PT, R3, 0x300, RZ ;  /* 0x0000030003037810 */ /* 0x000fe20007ffe0ff */
[----:B------:R-:W-:-:S03]  /*0190*/  IMAD.WIDE.U32 R4, R9, 0x4, R6 ;  /* 0x0000000409047825 */ /* 0x000fc600078e0006 */
[----:B------:R-:W-:-:S03]  /*01a0*/  ISETP.GE.U32.AND P0, PT, R3, UR8, PT ;  /* 0x0000000803007c0c */ /* 0x000fc6000bf06070 */
[----:B------:R-:W2:Y:S10]  /*01b0*/  LDG.E R5, desc[UR6][R4.64] ;  /* 0x0000000604057981 */ /* 0x000eb4000c1e1900 */
[----:B------:R-:W-:-:S06]  /*01c0*/  @!P0 IMAD.WIDE.U32 R6, R3, 0x4, R6 ;  /* 0x0000000403068825 */ /* 0x000fcc00078e0006 */
[----:B------:R-:W3:Y:S01]  /*01d0*/  @!P0 LDG.E R7, desc[UR6][R6.64] ;  /* 0x0000000606078981 */ /* 0x000ee2000c1e1900 */
[----:B--2---:R-:W-:-:S04]  /*01e0*/  FADD R8, R8, R5 ;  /* 0x0000000508087221 */ /* 0x004fc80000000000 */
[----:B---3--:R-:W-:-:S07]  /*01f0*/  @!P0 FADD R8, R8, R7 ;  /* 0x0000000708088221 */ /* 0x008fce0000000000 */
.L_x_4:
[----:B------:R-:W-:Y:S05]  /*0200*/  BSYNC.RECONVERGENT B0 ;  /* 0x0000000000007941 */ /* 0x000fea0003800200 */
.L_x_3:
[----:B------:R-:W0:Y:S01]  /*0210*/  S2UR UR5, SR_CgaCtaId ;  /* 0x00000000000579c3 */ /* 0x000e220000008800 */
[----:B------:R-:W-:Y:S01]  /*0220*/  UMOV UR4, 0x400 ;  /* 0x0000040000047882 */ /* 0x000fe20000000000 */
[C---:B------:R-:W-:Y:S02]  /*0230*/  ISETP.GT.U32.AND P1, PT, R2.reuse, 0x7f, PT ;  /* 0x0000007f0200780c */ /* 0x040fe40003f24070 */
[----:B------:R-:W-:Y:S01]  /*0240*/  ISETP.GT.U32.AND P0, PT, R2, 0x3f, PT ;  /* 0x0000003f0200780c */ /* 0x000fe20003f04070 */
[----:B0-----:R-:W-:-:S06]  /*0250*/  ULEA UR4, UR5, UR4, 0x18 ;  /* 0x0000000405047291 */ /* 0x001fcc000f8ec0ff */
[----:B------:R-:W-:-:S05]  /*0260*/  LEA R3, R2, UR4, 0x2 ;  /* 0x0000000402037c11 */ /* 0x000fca000f8e10ff */
[----:B------:R-:W-:Y:S01]  /*0270*/  STS [R3], R8 ;  /* 0x0000000803007388 */ /* 0x000fe20000000800 */
[----:B------:R-:W-:Y:S06]  /*0280*/  BAR.SYNC.DEFER_BLOCKING 0x0 ;  /* 0x0000000000007b1d */ /* 0x000fec0000010000 */
[----:B------:R-:W0:Y:S02]  /*0290*/  @!P1 LDS R5, [R3+0x200] ;  /* 0x0002000003059984 */ /* 0x000e240000000800 */
[----:B0-----:R-:W-:-:S05]  /*02a0*/  @!P1 FADD R8, R8, R5 ;  /* 0x0000000508089221 */ /* 0x001fca0000000000 */
[----:B------:R-:W-:Y:S01]  /*02b0*/  @!P1 STS [R3], R8 ;  /* 0x0000000803009388 */ /* 0x000fe20000000800 */
[----:B------:R-:W-:Y:S01]  /*02c0*/  BAR.SYNC.DEFER_BLOCKING 0x0 ;  /* 0x0000000000007b1d */ /* 0x000fe20000010000 */
[----:B------:R-:W-:-:S05]  /*02d0*/  ISETP.GT.U32.AND P1, PT, R2, 0x1f, PT ;  /* 0x0000001f0200780c */ /* 0x000fca0003f24070 */
        /* <DEDUP_REMOVED lines=24> */
[----:B------:R-:W-:-:S05]  /*0460*/  ISETP.NE.AND P0, PT, R2, RZ, PT ;  /* 0x000000ff0200720c */ /* 0x000fca0003f05270 */
[----:B------:R-:W0:Y:S02]  /*0470*/  @!P1 LDS R5, [R3+0x8] ;  /* 0x0000080003059984 */ /* 0x000e240000000800 */
[----:B0-----:R-:W-:-:S05]  /*0480*/  @!P1 FADD R8, R8, R5 ;  /* 0x0000000508089221 */ /* 0x001fca0000000000 */
[----:B------:R-:W-:Y:S01]  /*0490*/  @!P1 STS [R3], R8 ;  /* 0x0000000803009388 */ /* 0x000fe20000000800 */
[----:B------:R-:W-:Y:S06]  /*04a0*/  BAR.SYNC.DEFER_BLOCKING 0x0 ;  /* 0x0000000000007b1d */ /* 0x000fec0000010000 */
[----:B------:R-:W0:Y:S02]  /*04b0*/  @!P0 LDS R5, [UR4+0x4] ;  /* 0x00000404ff058984 */ /* 0x000e240008000800 */
[----:B0-----:R-:W-:-:S05]  /*04c0*/  @!P0 FADD R5, R5, R8 ;  /* 0x0000000805058221 */ /* 0x001fca0000000000 */
[----:B------:R0:W-:Y:S01]  /*04d0*/  @!P0 STS [UR4], R5 ;  /* 0x00000005ff008988 */ /* 0x0001e20008000804 */
[----:B------:R-:W-:Y:S06]  /*04e0*/  BAR.SYNC.DEFER_BLOCKING 0x0 ;  /* 0x0000000000007b1d */ /* 0x000fec0000010000 */
[----:B------:R-:W-:Y:S05]  /*04f0*/  @P0 EXIT ;  /* 0x000000000000094d */ /* 0x000fea0003800000 */
[----:B0-----:R-:W0:Y:S01]  /*0500*/  LDS R5, [UR4] ;  /* 0x00000004ff057984 */ /* 0x001e220008000800 */
[----:B------:R-:W1:Y:S02]  /*0510*/  LDC.64 R2, c[0x0][0x388] ;  /* 0x0000e200ff027b82 */ /* 0x000e640000000a00 */
[----:B-1----:R-:W-:-:S05]  /*0520*/  IMAD.WIDE.U32 R2, R0, 0x4, R2 ;  /* 0x0000000400027825 */ /* 0x002fca00078e0002 */
[----:B0-----:R-:W-:Y:S01]  /*0530*/  STG.E desc[UR6][R2.64], R5 ;  /* 0x0000000502007986 */ /* 0x001fe2000c101906 */
[----:B------:R-:W-:Y:S05]  /*0540*/  EXIT ;  /* 0x000000000000794d */ /* 0x000fea0003800000 */
.L_x_5:
        /* <DEDUP_REMOVED lines=11> */
.L_x_10:


//--------------------- .text._Z12gpuSumKernelIiLj256ELj4EEvPT_S1_j --------------------------
	.section	.text._Z12gpuSumKernelIiLj256ELj4EEvPT_S1_j,"ax",@progbits
	.align	128
        .global         _Z12gpuSumKernelIiLj256ELj4EEvPT_S1_j
        .type           _Z12gpuSumKernelIiLj256ELj4EEvPT_S1_j,@function
        .size           _Z12gpuSumKernelIiLj256ELj4EEvPT_S1_j,(.L_x_11 - _Z12gpuSumKernelIiLj256ELj4EEvPT_S1_j)
        .other          _Z12gpuSumKernelIiLj256ELj4EEvPT_S1_j,@"STO_CUDA_ENTRY STV_DEFAULT"
_Z12gpuSumKernelIiLj256ELj4EEvPT_S1_j:
.text._Z12gpuSumKernelIiLj256ELj4EEvPT_S1_j:
[----:B------:R-:W-:Y:S01]  /*0000*/  LDC R1, c[0x0][0x37c] ;  /* 0x0000df00ff017b82 */ /* 0x000fe20000000800 */
[----:B------:R-:W0:Y:S01]  /*0010*/  S2R R0, SR_CTAID.X ;  /* 0x0000000000007919 */ /* 0x000e220000002500 */
[----:B------:R-:W1:Y:S01]  /*0020*/  LDCU UR8, c[0x0][0x390] ;  /* 0x00007200ff0877ac */ /* 0x000e620008000800 */
[----:B------:R-:W-:Y:S01]  /*0030*/  BSSY.RECONVERGENT B0, `(.L_x_6) ;  /* 0x000001c000007945 */ /* 0x000fe20003800200 */
[----:B------:R-:W-:Y:S01]  /*0040*/  IMAD.MOV.U32 R6, RZ, RZ, RZ ;  /* 0x000000ffff067224 */ /* 0x000fe200078e00ff */
[----:B------:R-:W2:Y:S01]  /*0050*/  S2R R11, SR_TID.X ;  /* 0x00000000000b7919 */ /* 0x000ea20000002100 */
[----:B------:R-:W3:Y:S01]  /*0060*/  LDCU.64 UR6, c[0x0][0x358] ;  /* 0x00006b00ff0677ac */ /* 0x000ee20008000a00 */
[----:B0-----:R-:W-:-:S05]  /*0070*/  IMAD.SHL.U32 R2, R0, 0x400, RZ ;  /* 0x0000040000027824 */ /* 0x001fca00078e00ff */
[----:B--2---:R-:W-:-:S04]  /*0080*/  LOP3.LUT R7, R2, R11, RZ, 0xfc, !PT ;  /* 0x0000000b02077212 */ /* 0x004fc800078efcff */
[----:B-1----:R-:W-:-:S13]  /*0090*/  ISETP.GE.U32.AND P0, PT, R7, UR8, PT ;  /* 0x0000000807007c0c */ /* 0x002fda000bf06070 */
[----:B---3--:R-:W-:Y:S05]  /*00a0*/  @P0 BRA `(.L_x_7) ;  /* 0x0000000000500947 */ /* 0x008fea0003800000 */
[----:B------:R-:W0:Y:S02]  /*00b0*/  LDC.64 R4, c[0x0][0x380] ;  /* 0x0000e000ff047b82 */ /* 0x000e240000000a00 */
[----:B0-----:R-:W-:-:S05]  /*00c0*/  IMAD.WIDE.U32 R2, R7, 0x4, R4 ;  /* 0x0000000407027825 */ /* 0x001fca00078e0004 */
[----:B------:R0:W5:Y:S01]  /*00d0*/  LDG.E R6, desc[UR6][R2.64] ;  /* 0x0000000602067981 */ /* 0x000162000c1e1900 */
[----:B------:R-:W-:-:S05]  /*00e0*/  VIADD R9, R7, 0x100 ;  /* 0x0000010007097836 */ /* 0x000fca0000000000 */
[----:B------:R-:W-:-:S13]  /*00f0*/  ISETP.GE.U32.AND P0, PT, R9, UR8, PT ;  /* 0x0000000809007c0c */ /* 0x000fda000bf06070 */
[----:B0-----:R-:W-:Y:S05]  /*0100*/  @P0 BRA `(.L_x_7) ;  /* 0x0000000000380947 */ /* 0x001fea0003800000 */
[----:B------:R-:W-:-:S06]  /*0110*/  IMAD.WIDE.U32 R2, R9, 0x4, R4 ;  /* 0x0000000409027825 */ /* 0x000fcc00078e0004 */
[----:B------:R-:W2:Y:S01]  /*0120*/  LDG.E R3, desc[UR6][R2.64] ;  /* 0x0000000602037981 */ /* 0x000ea2000c1e1900 */
[----:B------:R-:W-:-:S04]  /*0130*/  IADD3 R9, PT, PT, R7, 0x200, RZ ;  /* 0x0000020007097810 */ /* 0x000fc80007ffe0ff */
[----:B------:R-:W-:Y:S01]  /*0140*/  ISETP.GE.U32.AND P0, PT, R9, UR8, PT ;  /* 0x0000000809007c0c */ /* 0x000fe2000bf06070 */
[----:B--2--5:R-:W-:-:S12]  /*0150*/  IMAD.IADD R6, R6, 0x1, R3 ;  /* 0x0000000106067824 */ /* 0x024fd800078e0203 */
[----:B------:R-:W-:Y:S05]  /*0160*/  @P0 BRA `(.L_x_7) ;  /* 0x0000000000200947 */ /* 0x000fea0003800000 */
[----:B------:R-:W-:Y:S02]  /*0170*/  VIADD R7, R7, 0x300 ;  /* 0x0000030007077836 */ /* 0x000fe40000000000 */
[----:B------:R-:W-:-:S03]  /*0180*/  IMAD.WIDE.U32 R2, R9, 0x4, R4 ;  /* 0x0000000409027825 */ /* 0x000fc600078e0004 */
[----:B------:R-:W-:-:S03]  /*0190*/  ISETP.GE.U32.AND P0, PT, R7, UR8, PT ;  /* 0x0000000807007c0c */ /* 0x000fc6000bf06070 */
[----:B------:R-:W2:Y:S10]  /*01a0*/  LDG.E R3, desc[UR6][R2.64] ;  /* 0x0000000602037981 */ /* 0x000eb4000c1e1900 */
[----:B------:R-:W-:-:S06]  /*01b0*/  @!P0 IMAD.WIDE.U32 R4, R7, 0x4, R4 ;  /* 0x0000000407048825 */ /* 0x000fcc00078e0004 */
[----:B------:R-:W3:Y:S01]  /*01c0*/  @!P0 LDG.E R5, desc[UR6][R4.64] ;  /* 0x0000000604058981 */ /* 0x000ee2000c1e1900 */
[----:B--2---:R-:W-:-:S05]  /*01d0*/  IADD3 R6, PT, PT, R6, R3, RZ ;  /* 0x0000000306067210 */ /* 0x004fca0007ffe0ff */
[----:B---3--:R-:W-:-:S07]  /*01e0*/  @!P0 IMAD.IADD R6, R6, 0x1, R5 ;  /* 0x0000000106068824 */ /* 0x008fce00078e0205 */
.L_x_7:
[----:B------:R-:W-:Y:S05]  /*01f0*/  BSYNC.RECONVERGENT B0 ;  /* 0x0000000000007941 */ /* 0x000fea0003800200 */
.L_x_6:
[----:B------:R-:W0:Y:S01]  /*0200*/  S2UR UR5, SR_CgaCtaId ;  /* 0x00000000000579c3 */ /* 0x000e220000008800 */
[----:B------:R-:W-:Y:S01]  /*0210*/  UMOV UR4, 0x400 ;  /* 0x0000040000047882 */ /* 0x000fe20000000000 */
[C---:B------:R-:W-:Y:S02]  /*0220*/  ISETP.GT.U32.AND P1, PT, R11.reuse, 0x7f, PT ;  /* 0x0000007f0b00780c */ /* 0x040fe40003f24070 */
[----:B------:R-:W-:Y:S01]  /*0230*/  ISETP.GT.U32.AND P0, PT, R11, 0x3f, PT ;  /* 0x0000003f0b00780c */ /* 0x000fe20003f04070 */
[----:B0-----:R-:W-:-:S06]  /*0240*/  ULEA UR4, UR5, UR4, 0x18 ;  /* 0x0000000405047291 */ /* 0x001fcc000f8ec0ff */
[----:B------:R-:W-:-:S05]  /*0250*/  LEA R3, R11, UR4, 0x2 ;  /* 0x000000040b037c11 */ /* 0x000fca000f8e10ff */
[----:B-----5:R-:W-:Y:S01]  /*0260*/  STS [R3], R6 ;  /* 0x0000000603007388 */ /* 0x020fe20000000800 */
[----:B------:R-:W-:Y:S06]  /*0270*/  BAR.SYNC.DEFER_BLOCKING 0x0 ;  /* 0x0000000000007b1d */ /* 0x000fec0000010000 */
[----:B------:R-:W0:Y:S02]  /*0280*/  @!P1 LDS R5, [R3+0x200] ;  /* 0x0002000003059984 */ /* 0x000e240000000800 */
[----:B0-----:R-:W-:-:S05]  /*0290*/  @!P1 IMAD.IADD R6, R6, 0x1, R5 ;  /* 0x0000000106069824 */ /* 0x001fca00078e0205 */
[----:B------:R-:W-:Y:S01]  /*02a0*/  @!P1 STS [R3], R6 ;  /* 0x0000000603009388 */ /* 0x000fe20000000800 */
[----:B------:R-:W-:Y:S01]  /*02b0*/  BAR.SYNC.DEFER_BLOCKING 0x0 ;  /* 0x0000000000007b1d */ /* 0x000fe20000010000 */
[----:B------:R-:W-:-:S05]  /*02c0*/  ISETP.GT.U32.AND P1, PT, R11, 0x1f, PT ;  /* 0x0000001f0b00780c */ /* 0x000fca0003f24070 */
[----:B------:R-:W0:Y:S02]  /*02d0*/  @!P0 LDS R5, [R3+0x100] ;  /* 0x0001000003058984 */ /* 0x000e240000000800 */
[----:B0-----:R-:W-:-:S05]  /*02e0*/  @!P0 IADD3 R6, PT, PT, R6, R5, RZ ;  /* 0x0000000506068210 */ /* 0x001fca0007ffe0ff */
[----:B------:R-:W-:Y:S01]  /*02f0*/  @!P0 STS [R3], R6 ;  /* 0x0000000603008388 */ /* 0x000fe20000000800 */
[----:B------:R-:W-:Y:S01]  /*0300*/  BAR.SYNC.DEFER_BLOCKING 0x0 ;  /* 0x0000000000007b1d */ /* 0x000fe20000010000 */
[----:B------:R-:W-:-:S05]  /*0310*/  ISETP.GT.U32.AND P0, PT, R11, 0xf, PT ;  /* 0x0000000f0b00780c */ /* 0x000fca0003f04070 */
[----:B------:R-:W0:Y:S02]  /*0320*/  @!P1 LDS R5, [R3+0x80] ;  /* 0x0000800003059984 */ /* 0x000e240000000800 */
[----:B0-----:R-:W-:-:S05]  /*0330*/  @!P1 IMAD.IADD R6, R6, 0x1, R5 ;  /* 0x0000000106069824 */ /* 0x001fca00078e0205 */
        /* <DEDUP_REMOVED lines=17> */
[----:B------:R-:W-:-:S05]  /*0450*/  ISETP.NE.AND P0, PT, R11, RZ, PT ;  /* 0x000000ff0b00720c */ /* 0x000fca0003f05270 */
[----:B------:R-:W0:Y:S02]  /*0460*/  @!P1 LDS R5, [R3+0x8] ;  /* 0x0000080003059984 */ /* 0x000e240000000800 */
[----:B0-----:R-:W-:-:S05]  /*0470*/  @!P1 IMAD.IADD R6, R6, 0x1, R5 ;  /* 0x0000000106069824 */ /* 0x001fca00078e0205 */
[----:B------:R-:W-:Y:S01]  /*0480*/  @!P1 STS [R3], R6 ;  /* 0x0000000603009388 */ /* 0x000fe20000000800 */
[----:B------:R-:W-:Y:S06]  /*0490*/  BAR.SYNC.DEFER_BLOCKING 0x0 ;  /* 0x0000000000007b1d */ /* 0x000fec0000010000 */
[----:B------:R-:W0:Y:S02]  /*04a0*/  @!P0 LDS R5, [UR4+0x4] ;  /* 0x00000404ff058984 */ /* 0x000e240008000800 */
[----:B0-----:R-:W-:-:S05]  /*04b0*/  @!P0 IADD3 R5, PT, PT, R5, R6, RZ ;  /* 0x0000000605058210 */ /* 0x001fca0007ffe0ff */
        /* <DEDUP_REMOVED lines=8> */
.L_x_8:
        /* <DEDUP_REMOVED lines=12> */
.L_x_11:


//--------------------- .nv.shared._Z12gpuSumKernelIcLj256ELj4EEvPT_S1_j --------------------------
	.section	.nv.shared._Z12gpuSumKernelIcLj256ELj4EEvPT_S1_j,"aw",@nobits
	.sectionflags	@""
.nv.shared._Z12gpuSumKernelIcLj256ELj4EEvPT_S1_j:
	.zero		1280


//--------------------- .nv.shared.reserved.0     --------------------------
	.section	.nv.shared.reserved.0,"aw",@nobits
	.weak		__nv_reservedSMEM_offset_0_alias
	.size		__nv_reservedSMEM_offset_0_alias, 0, 64
	.other		__nv_reservedSMEM_offset_0_alias,@"STO_CUDA_RESERVED_SHARED STV_DEFAULT"
__nv_reservedSMEM_offset_0_alias:
	.zero		0
	.zero		64


//--------------------- .nv.shared._Z12gpuSumKernelIfLj256ELj4EEvPT_S1_j --------------------------
	.section	.nv.shared._Z12gpuSumKernelIfLj256ELj4EEvPT_S1_j,"aw",@nobits
	.sectionflags	@""
	.align	4
.nv.shared._Z12gpuSumKernelIfLj256ELj4EEvPT_S1_j:
	.zero		2048


//--------------------- .nv.shared._Z12gpuSumKernelIiLj256ELj4EEvPT_S1_j --------------------------
	.section	.nv.shared._Z12gpuSumKernelIiLj256ELj4EEvPT_S1_j,"aw",@nobits
	.sectionflags	@""
	.align	4
.nv.shared._Z12gpuSumKernelIiLj256ELj4EEvPT_S1_j:
	.zero		2048


//--------------------- .nv.constant0._Z12gpuSumKernelIcLj256ELj4EEvPT_S1_j --------------------------
	.section	.nv.constant0._Z12gpuSumKernelIcLj256ELj4EEvPT_S1_j,"a",@progbits
	.sectionflags	@""
	.align	4
.nv.constant0._Z12gpuSumKernelIcLj256ELj4EEvPT_S1_j:
	.zero		916


//--------------------- .nv.constant0._Z12gpuSumKernelIfLj256ELj4EEvPT_S1_j --------------------------
	.section	.nv.constant0._Z12gpuSumKernelIfLj256ELj4EEvPT_S1_j,"a",@progbits
	.sectionflags	@""
	.align	4
.nv.constant0._Z12gpuSumKernelIfLj256ELj4EEvPT_S1_j:
	.zero		916


//--------------------- .nv.constant0._Z12gpuSumKernelIiLj256ELj4EEvPT_S1_j --------------------------
	.section	.nv.constant0._Z12gpuSumKernelIiLj256ELj4EEvPT_S1_j,"a",@progbits
	.sectionflags	@""
	.align	4
.nv.constant0._Z12gpuSumKernelIiLj256ELj4EEvPT_S1_j:
	.zero		916


//--------------------- SYMBOLS --------------------------

	.type		.nv.reservedSmem.offset0,@object
	.size		.nv.reservedSmem.offset0,0x4
	.type		.nv.reservedSmem.cap,@object
	.size		.nv.reservedSmem.cap,0x4
